//
// Generated by NVIDIA NVVM Compiler
//
// Compiler Build ID: CL-36424714
// Cuda compilation tools, release 13.0, V13.0.88
// Based on NVVM 20.0.0
//

.version 9.0
.target sm_100
.address_size 64

	// .globl	_Z28array_operations_kernel_cudaPdS_S_S_S_S_i

.visible .entry _Z28array_operations_kernel_cudaPdS_S_S_S_S_i(
	.param .u64 .ptr .align 1 _Z28array_operations_kernel_cudaPdS_S_S_S_S_i_param_0,
	.param .u64 .ptr .align 1 _Z28array_operations_kernel_cudaPdS_S_S_S_S_i_param_1,
	.param .u64 .ptr .align 1 _Z28array_operations_kernel_cudaPdS_S_S_S_S_i_param_2,
	.param .u64 .ptr .align 1 _Z28array_operations_kernel_cudaPdS_S_S_S_S_i_param_3,
	.param .u64 .ptr .align 1 _Z28array_operations_kernel_cudaPdS_S_S_S_S_i_param_4,
	.param .u64 .ptr .align 1 _Z28array_operations_kernel_cudaPdS_S_S_S_S_i_param_5,
	.param .u32 _Z28array_operations_kernel_cudaPdS_S_S_S_S_i_param_6
)
{
	.reg .pred 	%p<3>;
	.reg .b32 	%r<6>;
	.reg .b64 	%rd<21>;
	.reg .b64 	%fd<16>;

	ld.param.u64 	%rd2, [_Z28array_operations_kernel_cudaPdS_S_S_S_S_i_param_0];
	ld.param.u64 	%rd3, [_Z28array_operations_kernel_cudaPdS_S_S_S_S_i_param_1];
	ld.param.u64 	%rd4, [_Z28array_operations_kernel_cudaPdS_S_S_S_S_i_param_2];
	ld.param.u64 	%rd5, [_Z28array_operations_kernel_cudaPdS_S_S_S_S_i_param_3];
	ld.param.u64 	%rd6, [_Z28array_operations_kernel_cudaPdS_S_S_S_S_i_param_4];
	ld.param.u64 	%rd7, [_Z28array_operations_kernel_cudaPdS_S_S_S_S_i_param_5];
	ld.param.u32 	%r2, [_Z28array_operations_kernel_cudaPdS_S_S_S_S_i_param_6];
	mov.u32 	%r3, %ctaid.x;
	mov.u32 	%r4, %ntid.x;
	mov.u32 	%r5, %tid.x;
	mad.lo.s32 	%r1, %r3, %r4, %r5;
	setp.ge.s32 	%p1, %r1, %r2;
	@%p1 bra 	$L__BB0_4;
	cvta.to.global.u64 	%rd8, %rd2;
	cvta.to.global.u64 	%rd9, %rd3;
	cvta.to.global.u64 	%rd10, %rd4;
	cvta.to.global.u64 	%rd11, %rd5;
	cvta.to.global.u64 	%rd12, %rd6;
	mul.wide.s32 	%rd13, %r1, 8;
	add.s64 	%rd1, %rd8, %rd13;
	ld.global.f64 	%fd5, [%rd1];
	add.s64 	%rd14, %rd9, %rd13;
	ld.global.f64 	%fd6, [%rd14];
	add.f64 	%fd7, %fd5, %fd6;
	add.s64 	%rd15, %rd10, %rd13;
	st.global.f64 	[%rd15], %fd7;
	ld.global.f64 	%fd8, [%rd1];
	ld.global.f64 	%fd9, [%rd14];
	sub.f64 	%fd10, %fd8, %fd9;
	add.s64 	%rd16, %rd11, %rd13;
	st.global.f64 	[%rd16], %fd10;
	ld.global.f64 	%fd11, [%rd1];
	ld.global.f64 	%fd12, [%rd14];
	mul.f64 	%fd13, %fd11, %fd12;
	add.s64 	%rd17, %rd12, %rd13;
	st.global.f64 	[%rd17], %fd13;
	ld.global.f64 	%fd1, [%rd14];
	setp.eq.f64 	%p2, %fd1, 0d0000000000000000;
	mov.f64 	%fd15, 0d0000000000000000;
	@%p2 bra 	$L__BB0_3;
	ld.global.f64 	%fd14, [%rd1];
	div.rn.f64 	%fd15, %fd14, %fd1;
$L__BB0_3:
	cvta.to.global.u64 	%rd18, %rd7;
	add.s64 	%rd20, %rd18, %rd13;
	st.global.f64 	[%rd20], %fd15;
$L__BB0_4:
	ret;

}


// ===== COMPILED SASS (sm_100) =====

	.target	sm_100

	.elftype	@"ET_EXEC"


//--------------------- .note.nv.tkinfo           --------------------------
	.section	.note.nv.tkinfo,"",@"SHT_NOTE"
	.sectionflags	@"SHF_NOTE_NV_TKINFO"
	.tkinfo
        /*0018*/ 	.word	0x00000002
        /*0030*/ 	.string	""
        /*0030*/ 	.string	"ptxas"
        /*0030*/ 	.string	"Cuda compilation tools, release 13.0, V13.0.88"
        /*0030*/ 	.string	"Build cuda_13.0.r13.0/compiler.36424714_0"
        /*0030*/ 	.string	"-arch sm_100 -m 64 "



//--------------------- .note.nv.cuinfo           --------------------------
	.section	.note.nv.cuinfo,"",@"SHT_NOTE"
	.sectionflags	@"SHF_NOTE_NV_CUINFO"
        /*0018*/ 	.short	0x0002
        /*001a*/ 	.short	0x0064
        /*001c*/ 	.short	0x0082
	.zero		2


//--------------------- .nv.info                  --------------------------
	.section	.nv.info,"",@"SHT_CUDA_INFO"
	.align	4


	//----- nvinfo : EIATTR_REGCOUNT
	.align		4
        /*0000*/ 	.byte	0x04, 0x2f
        /*0002*/ 	.short	(.L_1 - .L_0)
	.align		4
.L_0:
        /*0004*/ 	.word	index@(_Z28array_operations_kernel_cudaPdS_S_S_S_S_i)
        /*0008*/ 	.word	0x00000019


	//----- nvinfo : EIATTR_FRAME_SIZE
	.align		4
.L_1:
        /*000c*/ 	.byte	0x04, 0x11
        /*000e*/ 	.short	(.L_3 - .L_2)
	.align		4
.L_2:
        /*0010*/ 	.word	index@($__internal_0_$__cuda_sm20_div_rn_f64_full)
        /*0014*/ 	.word	0x00000000


	//----- nvinfo : EIATTR_FRAME_SIZE
	.align		4
.L_3:
        /*0018*/ 	.byte	0x04, 0x11
        /*001a*/ 	.short	(.L_5 - .L_4)
	.align		4
.L_4:
        /*001c*/ 	.word	index@(_Z28array_operations_kernel_cudaPdS_S_S_S_S_i)
        /*0020*/ 	.word	0x00000000


	//----- nvinfo : EIATTR_MIN_STACK_SIZE
	.align		4
.L_5:
        /*0024*/ 	.byte	0x04, 0x12
        /*0026*/ 	.short	(.L_7 - .L_6)
	.align		4
.L_6:
        /*0028*/ 	.word	index@(_Z28array_operations_kernel_cudaPdS_S_S_S_S_i)
        /*002c*/ 	.word	0x00000000
.L_7:


//--------------------- .nv.compat                --------------------------
	.section	.nv.compat,"",@"SHT_CUDA_COMPAT_INFO"
	.align	4
        /*0000*/ 	.byte	0x02, 0x09, 0x00, 0x00, 0x02, 0x02, 0x01, 0x00, 0x02, 0x05, 0x05, 0x00, 0x03, 0x07, 0x01, 0x01
        /*0010*/ 	.byte	0x02, 0x03, 0x00, 0x00, 0x02, 0x06, 0x01, 0x00, 0x04, 0x0b, 0x08, 0x00, 0x01, 0x00, 0x00, 0x00
        /*0020*/ 	.byte	0x00, 0x00, 0x00, 0x00


//--------------------- .nv.info._Z28array_operations_kernel_cudaPdS_S_S_S_S_i --------------------------
	.section	.nv.info._Z28array_operations_kernel_cudaPdS_S_S_S_S_i,"",@"SHT_CUDA_INFO"
	.sectionflags	@""
	.align	4


	//----- nvinfo : EIATTR_CUDA_API_VERSION
	.align		4
        /*0000*/ 	.byte	0x04, 0x37
        /*0002*/ 	.short	(.L_9 - .L_8)
.L_8:
        /*0004*/ 	.word	0x00000082


	//----- nvinfo : EIATTR_KPARAM_INFO
	.align		4
.L_9:
        /*0008*/ 	.byte	0x04, 0x17
        /*000a*/ 	.short	(.L_11 - .L_10)
.L_10:
        /*000c*/ 	.word	0x00000000
        /*0010*/ 	.short	0x0006
        /*0012*/ 	.short	0x0030
        /*0014*/ 	.byte	0x00, 0xf0, 0x11, 0x00


	//----- nvinfo : EIATTR_KPARAM_INFO
	.align		4
.L_11:
        /*0018*/ 	.byte	0x04, 0x17
        /*001a*/ 	.short	(.L_13 - .L_12)
.L_12:
        /*001c*/ 	.word	0x00000000
        /*0020*/ 	.short	0x0005
        /*0022*/ 	.short	0x0028
        /*0024*/ 	.byte	0x00, 0xf5, 0x21, 0x00


	//----- nvinfo : EIATTR_KPARAM_INFO
	.align		4
.L_13:
        /*0028*/ 	.byte	0x04, 0x17
        /*002a*/ 	.short	(.L_15 - .L_14)
.L_14:
        /*002c*/ 	.word	0x00000000
        /*0030*/ 	.short	0x0004
        /*0032*/ 	.short	0x0020
        /*0034*/ 	.byte	0x00, 0xf5, 0x21, 0x00


	//----- nvinfo : EIATTR_KPARAM_INFO
	.align		4
.L_15:
        /*0038*/ 	.byte	0x04, 0x17
        /*003a*/ 	.short	(.L_17 - .L_16)
.L_16:
        /*003c*/ 	.word	0x00000000
        /*0040*/ 	.short	0x0003
        /*0042*/ 	.short	0x0018
        /*0044*/ 	.byte	0x00, 0xf5, 0x21, 0x00


	//----- nvinfo : EIATTR_KPARAM_INFO
	.align		4
.L_17:
        /*0048*/ 	.byte	0x04, 0x17
        /*004a*/ 	.short	(.L_19 - .L_18)
.L_18:
        /*004c*/ 	.word	0x00000000
        /*0050*/ 	.short	0x0002
        /*0052*/ 	.short	0x0010
        /*0054*/ 	.byte	0x00, 0xf5, 0x21, 0x00


	//----- nvinfo : EIATTR_KPARAM_INFO
	.align		4
.L_19:
        /*0058*/ 	.byte	0x04, 0x17
        /*005a*/ 	.short	(.L_21 - .L_20)
.L_20:
        /*005c*/ 	.word	0x00000000
        /*0060*/ 	.short	0x0001
        /*0062*/ 	.short	0x0008
        /*0064*/ 	.byte	0x00, 0xf5, 0x21, 0x00


	//----- nvinfo : EIATTR_KPARAM_INFO
	.align		4
.L_21:
        /*0068*/ 	.byte	0x04, 0x17
        /*006a*/ 	.short	(.L_23 - .L_22)
.L_22:
        /*006c*/ 	.word	0x00000000
        /*0070*/ 	.short	0x0000
        /*0072*/ 	.short	0x0000
        /*0074*/ 	.byte	0x00, 0xf5, 0x21, 0x00


	//----- nvinfo : EIATTR_SPARSE_MMA_MASK
	.align		4
.L_23:
        /*0078*/ 	.byte	0x03, 0x50
        /*007a*/ 	.short	0x0000


	//----- nvinfo : EIATTR_MAXREG_COUNT
	.align		4
        /*007c*/ 	.byte	0x03, 0x1b
        /*007e*/ 	.short	0x00ff


	//----- nvinfo : EIATTR_MERCURY_ISA_VERSION
	.align		4
        /*0080*/ 	.byte	0x03, 0x5f
        /*0082*/ 	.short	0x0101


	//----- nvinfo : EIATTR_VRC_CTA_INIT_COUNT
	.align		4
        /*0084*/ 	.byte	0x02, 0x4a
	.zero		1
	.zero		1


	//----- nvinfo : EIATTR_EXIT_INSTR_OFFSETS
	.align		4
        /*0088*/ 	.byte	0x04, 0x1c
        /*008a*/ 	.short	(.L_25 - .L_24)


	//   ....[0]....
.L_24:
        /*008c*/ 	.word	0x00000070


	//   ....[1]....
        /*0090*/ 	.word	0x000003d0


	//----- nvinfo : EIATTR_CRS_STACK_SIZE
	.align		4
.L_25:
        /*0094*/ 	.byte	0x04, 0x1e
        /*0096*/ 	.short	(.L_27 - .L_26)
.L_26:
        /*0098*/ 	.word	0x00000000


	//----- nvinfo : EIATTR_CBANK_PARAM_SIZE
	.align		4
.L_27:
        /*009c*/ 	.byte	0x03, 0x19
        /*009e*/ 	.short	0x0034


	//----- nvinfo : EIATTR_PARAM_CBANK
	.align		4
        /*00a0*/ 	.byte	0x04, 0x0a
        /*00a2*/ 	.short	(.L_29 - .L_28)
	.align		4
.L_28:
        /*00a4*/ 	.word	index@(.nv.constant0._Z28array_operations_kernel_cudaPdS_S_S_S_S_i)
        /*00a8*/ 	.short	0x0380
        /*00aa*/ 	.short	0x0034


	//----- nvinfo : EIATTR_SW_WAR
	.align		4
.L_29:
        /*00ac*/ 	.byte	0x04, 0x36
        /*00ae*/ 	.short	(.L_31 - .L_30)
.L_30:
        /*00b0*/ 	.word	0x00000008
.L_31:


//--------------------- .nv.callgraph             --------------------------
	.section	.nv.callgraph,"",@"SHT_CUDA_CALLGRAPH"
	.align	4
	.sectionentsize	8
	.align		4
        /*0000*/ 	.word	0x00000000
	.align		4
        /*0004*/ 	.word	0xffffffff
	.align		4
        /*0008*/ 	.word	0x00000000
	.align		4
        /*000c*/ 	.word	0xfffffffe
	.align		4
        /*0010*/ 	.word	0x00000000
	.align		4
        /*0014*/ 	.word	0xfffffffd
	.align		4
        /*0018*/ 	.word	0x00000000
	.align		4
        /*001c*/ 	.word	0xfffffffc


//--------------------- .text._Z28array_operations_kernel_cudaPdS_S_S_S_S_i --------------------------
	.section	.text._Z28array_operations_kernel_cudaPdS_S_S_S_S_i,"ax",@progbits
	.align	128
        .global         _Z28array_operations_kernel_cudaPdS_S_S_S_S_i
        .type           _Z28array_operations_kernel_cudaPdS_S_S_S_S_i,@function
        .size           _Z28array_operations_kernel_cudaPdS_S_S_S_S_i,(.L_x_10 - _Z28array_operations_kernel_cudaPdS_S_S_S_S_i)
        .other          _Z28array_operations_kernel_cudaPdS_S_S_S_S_i,@"STO_CUDA_ENTRY STV_DEFAULT"
_Z28array_operations_kernel_cudaPdS_S_S_S_S_i:
.text._Z28array_operations_kernel_cudaPdS_S_S_S_S_i:
[----:B------:R-:W-:Y:S01]  /*0000*/  LDC R1, c[0x0][0x37c] ;  /* 0x0000df00ff017b82 */ /* 0x000fe20000000800 */
[----:B------:R-:W0:Y:S07]  /*0010*/  S2R R3, SR_TID.X ;  /* 0x0000000000037919 */ /* 0x000e2e0000002100 */
[----:B------:R-:W0:Y:S01]  /*0020*/  S2UR UR4, SR_CTAID.X ;  /* 0x00000000000479c3 */ /* 0x000e220000002500 */
[----:B------:R-:W1:Y:S07]  /*0030*/  LDCU UR5, c[0x0][0x3b0] ;  /* 0x00007600ff0577ac */ /* 0x000e6e0008000800 */
[----:B------:R-:W0:Y:S02]  /*0040*/  LDC R0, c[0x0][0x360] ;  /* 0x0000d800ff007b82 */ /* 0x000e240000000800 */
[----:B0-----:R-:W-:-:S05]  /*0050*/  IMAD R0, R0, UR4, R3 ;  /* 0x0000000400007c24 */ /* 0x001fca000f8e0203 */
[----:B-1----:R-:W-:-:S13]  /*0060*/  ISETP.GE.AND P0, PT, R0, UR5, PT ;  /* 0x0000000500007c0c */ /* 0x002fda000bf06270 */
[----:B------:R-:W-:Y:S05]  /*0070*/  @P0 EXIT ;  /* 0x000000000000094d */ /* 0x000fea0003800000 */
[----:B------:R-:W0:Y:S01]  /*0080*/  LDC.64 R4, c[0x0][0x380] ;  /* 0x0000e000ff047b82 */ /* 0x000e220000000a00 */
[----:B------:R-:W1:Y:S07]  /*0090*/  LDCU.64 UR4, c[0x0][0x358] ;  /* 0x00006b00ff0477ac */ /* 0x000e6e0008000a00 */
[----:B------:R-:W2:Y:S08]  /*00a0*/  LDC.64 R2, c[0x0][0x388] ;  /* 0x0000e200ff027b82 */ /* 0x000eb00000000a00 */
[----:B------:R-:W3:Y:S01]  /*00b0*/  LDC.64 R10, c[0x0][0x390] ;  /* 0x0000e400ff0a7b82 */ /* 0x000ee20000000a00 */
[----:B0-----:R-:W-:-:S07]  /*00c0*/  IMAD.WIDE R4, R0, 0x8, R4 ;  /* 0x0000000800047825 */ /* 0x001fce00078e0204 */
[----:B------:R-:W0:Y:S01]  /*00d0*/  LDC.64 R14, c[0x0][0x398] ;  /* 0x0000e600ff0e7b82 */ /* 0x000e220000000a00 */
[----:B-1----:R-:W4:Y:S01]  /*00e0*/  LDG.E.64 R6, desc[UR4][R4.64] ;  /* 0x0000000404067981 */ /* 0x002f22000c1e1b00 */
[----:B--2---:R-:W-:-:S06]  /*00f0*/  IMAD.WIDE R2, R0, 0x8, R2 ;  /* 0x0000000800027825 */ /* 0x004fcc00078e0202 */
[----:B------:R-:W1:Y:S01]  /*0100*/  LDC.64 R18, c[0x0][0x3a0] ;  /* 0x0000e800ff127b82 */ /* 0x000e620000000a00 */
[----:B------:R-:W4:Y:S02]  /*0110*/  LDG.E.64 R8, desc[UR4][R2.64] ;  /* 0x0000000402087981 */ /* 0x000f24000c1e1b00 */
[----:B----4-:R-:W-:Y:S01]  /*0120*/  DADD R6, R6, R8 ;  /* 0x0000000006067229 */ /* 0x010fe20000000008 */
[----:B---3--:R-:W-:-:S06]  /*0130*/  IMAD.WIDE R8, R0, 0x8, R10 ;  /* 0x0000000800087825 */ /* 0x008fcc00078e020a */
[----:B------:R1:W-:Y:S04]  /*0140*/  STG.E.64 desc[UR4][R8.64], R6 ;  /* 0x0000000608007986 */ /* 0x0003e8000c101b04 */
[----:B------:R-:W2:Y:S04]  /*0150*/  LDG.E.64 R10, desc[UR4][R4.64] ;  /* 0x00000004040a7981 */ /* 0x000ea8000c1e1b00 */
[----:B------:R-:W2:Y:S02]  /*0160*/  LDG.E.64 R12, desc[UR4][R2.64] ;  /* 0x00000004020c7981 */ /* 0x000ea4000c1e1b00 */
[----:B--2---:R-:W-:Y:S01]  /*0170*/  DADD R10, R10, -R12 ;  /* 0x000000000a0a7229 */ /* 0x004fe2000000080c */
[----:B0-----:R-:W-:-:S06]  /*0180*/  IMAD.WIDE R12, R0, 0x8, R14 ;  /* 0x00000008000c7825 */ /* 0x001fcc00078e020e */
[----:B------:R0:W-:Y:S04]  /*0190*/  STG.E.64 desc[UR4][R12.64], R10 ;  /* 0x0000000a0c007986 */ /* 0x0001e8000c101b04 */
[----:B------:R-:W2:Y:S04]  /*01a0*/  LDG.E.64 R14, desc[UR4][R4.64] ;  /* 0x00000004040e7981 */ /* 0x000ea8000c1e1b00 */
[----:B------:R-:W2:Y:S01]  /*01b0*/  LDG.E.64 R16, desc[UR4][R2.64] ;  /* 0x0000000402107981 */ /* 0x000ea2000c1e1b00 */
[----:B-1----:R-:W-:Y:S01]  /*01c0*/  IMAD.WIDE R6, R0, 0x8, R18 ;  /* 0x0000000800067825 */ /* 0x002fe200078e0212 */
[----:B--2---:R-:W-:-:S07]  /*01d0*/  DMUL R14, R14, R16 ;  /* 0x000000100e0e7228 */ /* 0x004fce0000000000 */
[----:B------:R0:W-:Y:S04]  /*01e0*/  STG.E.64 desc[UR4][R6.64], R14 ;  /* 0x0000000e06007986 */ /* 0x0001e8000c101b04 */
[----:B------:R-:W2:Y:S01]  /*01f0*/  LDG.E.64 R8, desc[UR4][R2.64] ;  /* 0x0000000402087981 */ /* 0x000ea2000c1e1b00 */
[----:B------:R-:W-:Y:S01]  /*0200*/  BSSY.RECONVERGENT B0, `(.L_x_0) ;  /* 0x0000019000007945 */ /* 0x000fe20003800200 */
[----:B------:R-:W-:Y:S01]  /*0210*/  CS2R R16, SRZ ;  /* 0x0000000000107805 */ /* 0x000fe2000001ff00 */
[----:B--2---:R-:W-:-:S14]  /*0220*/  DSETP.NEU.AND P0, PT, R8, RZ, PT ;  /* 0x000000ff0800722a */ /* 0x004fdc0003f0d000 */
[----:B0-----:R-:W-:Y:S05]  /*0230*/  @!P0 BRA `(.L_x_1) ;  /* 0x0000000000548947 */ /* 0x001fea0003800000 */
[----:B------:R-:W2:Y:S01]  /*0240*/  LDG.E.64 R6, desc[UR4][R4.64] ;  /* 0x0000000404067981 */ /* 0x000ea2000c1e1b00 */
[----:B------:R-:W0:Y:S01]  /*0250*/  MUFU.RCP64H R3, R9 ;  /* 0x0000000900037308 */ /* 0x000e220000001800 */
[----:B------:R-:W-:Y:S01]  /*0260*/  IMAD.MOV.U32 R2, RZ, RZ, 0x1 ;  /* 0x00000001ff027424 */ /* 0x000fe200078e00ff */
[----:B------:R-:W-:Y:S05]  /*0270*/  BSSY.RECONVERGENT B1, `(.L_x_2) ;  /* 0x000000f000017945 */ /* 0x000fea0003800200 */
[----:B0-----:R-:W-:-:S08]  /*0280*/  DFMA R10, -R8, R2, 1 ;  /* 0x3ff00000080a742b */ /* 0x001fd00000000102 */
[----:B------:R-:W-:-:S08]  /*0290*/  DFMA R10, R10, R10, R10 ;  /* 0x0000000a0a0a722b */ /* 0x000fd0000000000a */
[----:B------:R-:W-:-:S08]  /*02a0*/  DFMA R10, R2, R10, R2 ;  /* 0x0000000a020a722b */ /* 0x000fd00000000002 */
[----:B------:R-:W-:-:S08]  /*02b0*/  DFMA R2, -R8, R10, 1 ;  /* 0x3ff000000802742b */ /* 0x000fd0000000010a */
[----:B------:R-:W-:-:S08]  /*02c0*/  DFMA R2, R10, R2, R10 ;  /* 0x000000020a02722b */ /* 0x000fd0000000000a */
[----:B--2---:R-:W-:Y:S01]  /*02d0*/  DMUL R10, R6, R2 ;  /* 0x00000002060a7228 */ /* 0x004fe20000000000 */
[----:B------:R-:W-:-:S07]  /*02e0*/  FSETP.GEU.AND P1, PT, |R7|, 6.5827683646048100446e-37, PT ;  /* 0x036000000700780b */ /* 0x000fce0003f2e200 */
[----:B------:R-:W-:-:S08]  /*02f0*/  DFMA R12, -R8, R10, R6 ;  /* 0x0000000a080c722b */ /* 0x000fd00000000106 */
[----:B------:R-:W-:-:S10]  /*0300*/  DFMA R2, R2, R12, R10 ;  /* 0x0000000c0202722b */ /* 0x000fd4000000000a */
[----:B------:R-:W-:-:S05]  /*0310*/  FFMA R4, RZ, R9, R3 ;  /* 0x00000009ff047223 */ /* 0x000fca0000000003 */
[----:B------:R-:W-:-:S13]  /*0320*/  FSETP.GT.AND P0, PT, |R4|, 1.469367938527859385e-39, PT ;  /* 0x001000000400780b */ /* 0x000fda0003f04200 */
[----:B------:R-:W-:Y:S05]  /*0330*/  @P0 BRA P1, `(.L_x_3) ;  /* 0x0000000000080947 */ /* 0x000fea0000800000 */
[----:B------:R-:W-:-:S07]  /*0340*/  MOV R10, 0x360 ;  /* 0x00000360000a7802 */ /* 0x000fce0000000f00 */
[----:B------:R-:W-:Y:S05]  /*0350*/  CALL.REL.NOINC `($__internal_0_$__cuda_sm20_div_rn_f64_full) ;  /* 0x0000000000207944 */ /* 0x000fea0003c00000 */
.L_x_3:
[----:B------:R-:W-:Y:S05]  /*0360*/  BSYNC.RECONVERGENT B1 ;  /* 0x0000000000017941 */ /* 0x000fea0003800200 */
.L_x_2:
[----:B------:R-:W-:Y:S02]  /*0370*/  IMAD.MOV.U32 R16, RZ, RZ, R2 ;  /* 0x000000ffff107224 */ /* 0x000fe400078e0002 */
[----:B------:R-:W-:-:S07]  /*0380*/  IMAD.MOV.U32 R17, RZ, RZ, R3 ;  /* 0x000000ffff117224 */ /* 0x000fce00078e0003 */
.L_x_1:
[----:B------:R-:W-:Y:S05]  /*0390*/  BSYNC.RECONVERGENT B0 ;  /* 0x0000000000007941 */ /* 0x000fea0003800200 */
.L_x_0:
[----:B------:R-:W0:Y:S02]  /*03a0*/  LDC.64 R2, c[0x0][0x3a8] ;  /* 0x0000ea00ff027b82 */ /* 0x000e240000000a00 */
[----:B0-----:R-:W-:-:S05]  /*03b0*/  IMAD.WIDE R2, R0, 0x8, R2 ;  /* 0x0000000800027825 */ /* 0x001fca00078e0202 */
[----:B------:R-:W-:Y:S01]  /*03c0*/  STG.E.64 desc[UR4][R2.64], R16 ;  /* 0x0000001002007986 */ /* 0x000fe2000c101b04 */
[----:B------:R-:W-:Y:S05]  /*03d0*/  EXIT ;  /* 0x000000000000794d */ /* 0x000fea0003800000 */
        .weak           $__internal_0_$__cuda_sm20_div_rn_f64_full
        .type           $__internal_0_$__cuda_sm20_div_rn_f64_full,@function
        .size           $__internal_0_$__cuda_sm20_div_rn_f64_full,(.L_x_10 - $__internal_0_$__cuda_sm20_div_rn_f64_full)
$__internal_0_$__cuda_sm20_div_rn_f64_full:
[C---:B------:R-:W-:Y:S01]  /*03e0*/  FSETP.GEU.AND P0, PT, |R9|.reuse, 1.469367938527859385e-39, PT ;  /* 0x001000000900780b */ /* 0x040fe20003f0e200 */
[--C-:B------:R-:W-:Y:S01]  /*03f0*/  IMAD.MOV.U32 R4, RZ, RZ, R8.reuse ;  /* 0x000000ffff047224 */ /* 0x100fe200078e0008 */
[----:B------:R-:W-:Y:S01]  /*0400*/  LOP3.LUT R2, R9, 0x800fffff, RZ, 0xc0, !PT ;  /* 0x800fffff09027812 */ /* 0x000fe200078ec0ff */
[----:B------:R-:W-:Y:S01]  /*0410*/  IMAD.MOV.U32 R5, RZ, RZ, R9 ;  /* 0x000000ffff057224 */ /* 0x000fe200078e0009 */
[C---:B------:R-:W-:Y:S01]  /*0420*/  FSETP.GEU.AND P2, PT, |R7|.reuse, 1.469367938527859385e-39, PT ;  /* 0x001000000700780b */ /* 0x040fe20003f4e200 */
[----:B------:R-:W-:Y:S01]  /*0430*/  IMAD.MOV.U32 R16, RZ, RZ, 0x1 ;  /* 0x00000001ff107424 */ /* 0x000fe200078e00ff */
[----:B------:R-:W-:Y:S01]  /*0440*/  LOP3.LUT R3, R2, 0x3ff00000, RZ, 0xfc, !PT ;  /* 0x3ff0000002037812 */ /* 0x000fe200078efcff */
[----:B------:R-:W-:Y:S01]  /*0450*/  IMAD.MOV.U32 R2, RZ, RZ, R8 ;  /* 0x000000ffff027224 */ /* 0x000fe200078e0008 */
[----:B------:R-:W-:Y:S01]  /*0460*/  LOP3.LUT R11, R7, 0x7ff00000, RZ, 0xc0, !PT ;  /* 0x7ff00000070b7812 */ /* 0x000fe200078ec0ff */
[----:B------:R-:W-:Y:S01]  /*0470*/  BSSY.RECONVERGENT B2, `(.L_x_4) ;  /* 0x0000051000027945 */ /* 0x000fe20003800200 */
[----:B------:R-:W-:-:S03]  /*0480*/  LOP3.LUT R14, R9, 0x7ff00000, RZ, 0xc0, !PT ;  /* 0x7ff00000090e7812 */ /* 0x000fc600078ec0ff */
[----:B------:R-:W-:Y:S01]  /*0490*/  @!P0 DMUL R2, R4, 8.98846567431157953865e+307 ;  /* 0x7fe0000004028828 */ /* 0x000fe20000000000 */
[----:B------:R-:W-:-:S03]  /*04a0*/  ISETP.GE.U32.AND P1, PT, R11, R14, PT ;  /* 0x0000000e0b00720c */ /* 0x000fc60003f26070 */
[----:B------:R-:W-:Y:S02]  /*04b0*/  @!P2 LOP3.LUT R8, R5, 0x7ff00000, RZ, 0xc0, !PT ;  /* 0x7ff000000508a812 */ /* 0x000fe400078ec0ff */
[----:B------:R-:W0:Y:S02]  /*04c0*/  MUFU.RCP64H R17, R3 ;  /* 0x0000000300117308 */ /* 0x000e240000001800 */
[----:B------:R-:W-:Y:S01]  /*04d0*/  @!P2 ISETP.GE.U32.AND P3, PT, R11, R8, PT ;  /* 0x000000080b00a20c */ /* 0x000fe20003f66070 */
[----:B------:R-:W-:Y:S01]  /*04e0*/  IMAD.MOV.U32 R8, RZ, RZ, R6 ;  /* 0x000000ffff087224 */ /* 0x000fe200078e0006 */
[----:B0-----:R-:W-:-:S08]  /*04f0*/  DFMA R12, R16, -R2, 1 ;  /* 0x3ff00000100c742b */ /* 0x001fd00000000802 */
[----:B------:R-:W-:Y:S01]  /*0500*/  DFMA R18, R12, R12, R12 ;  /* 0x0000000c0c12722b */ /* 0x000fe2000000000c */
[----:B------:R-:W-:-:S05]  /*0510*/  IMAD.MOV.U32 R12, RZ, RZ, 0x1ca00000 ;  /* 0x1ca00000ff0c7424 */ /* 0x000fca00078e00ff */
[C---:B------:R-:W-:Y:S02]  /*0520*/  @!P2 SEL R13, R12.reuse, 0x63400000, !P3 ;  /* 0x634000000c0da807 */ /* 0x040fe40005800000 */
[----:B------:R-:W-:Y:S01]  /*0530*/  DFMA R16, R16, R18, R16 ;  /* 0x000000121010722b */ /* 0x000fe20000000010 */
[----:B------:R-:W-:Y:S01]  /*0540*/  SEL R9, R12, 0x63400000, !P1 ;  /* 0x634000000c097807 */ /* 0x000fe20004800000 */
[----:B------:R-:W-:Y:S01]  /*0550*/  @!P2 IMAD.MOV.U32 R18, RZ, RZ, RZ ;  /* 0x000000ffff12a224 */ /* 0x000fe200078e00ff */
[--C-:B------:R-:W-:Y:S02]  /*0560*/  @!P2 LOP3.LUT R13, R13, 0x80000000, R7.reuse, 0xf8, !PT ;  /* 0x800000000d0da812 */ /* 0x100fe400078ef807 */
[----:B------:R-:W-:Y:S02]  /*0570*/  LOP3.LUT R9, R9, 0x800fffff, R7, 0xf8, !PT ;  /* 0x800fffff09097812 */ /* 0x000fe400078ef807 */
[----:B------:R-:W-:Y:S01]  /*0580*/  @!P2 LOP3.LUT R19, R13, 0x100000, RZ, 0xfc, !PT ;  /* 0x001000000d13a812 */ /* 0x000fe200078efcff */
[----:B------:R-:W-:-:S05]  /*0590*/  DFMA R20, R16, -R2, 1 ;  /* 0x3ff000001014742b */ /* 0x000fca0000000802 */
[----:B------:R-:W-:-:S03]  /*05a0*/  @!P2 DFMA R8, R8, 2, -R18 ;  /* 0x400000000808a82b */ /* 0x000fc60000000812 */
[----:B------:R-:W-:Y:S01]  /*05b0*/  DFMA R16, R16, R20, R16 ;  /* 0x000000141010722b */ /* 0x000fe20000000010 */
[----:B------:R-:W-:Y:S02]  /*05c0*/  IMAD.MOV.U32 R21, RZ, RZ, R11 ;  /* 0x000000ffff157224 */ /* 0x000fe400078e000b */
[----:B------:R-:W-:Y:S01]  /*05d0*/  IMAD.MOV.U32 R20, RZ, RZ, R14 ;  /* 0x000000ffff147224 */ /* 0x000fe200078e000e */
[----:B------:R-:W-:-:S03]  /*05e0*/  @!P0 LOP3.LUT R20, R3, 0x7ff00000, RZ, 0xc0, !PT ;  /* 0x7ff0000003148812 */ /* 0x000fc600078ec0ff */
[----:B------:R-:W-:Y:S01]  /*05f0*/  @!P2 LOP3.LUT R21, R9, 0x7ff00000, RZ, 0xc0, !PT ;  /* 0x7ff000000915a812 */ /* 0x000fe200078ec0ff */
[----:B------:R-:W-:Y:S01]  /*0600*/  DMUL R18, R16, R8 ;  /* 0x0000000810127228 */ /* 0x000fe20000000000 */
[----:B------:R-:W-:-:S03]  /*0610*/  VIADD R22, R20, 0xffffffff ;  /* 0xffffffff14167836 */ /* 0x000fc60000000000 */
[----:B------:R-:W-:-:S04]  /*0620*/  VIADD R13, R21, 0xffffffff ;  /* 0xffffffff150d7836 */ /* 0x000fc80000000000 */
[----:B------:R-:W-:Y:S01]  /*0630*/  DFMA R14, R18, -R2, R8 ;  /* 0x80000002120e722b */ /* 0x000fe20000000008 */
[----:B------:R-:W-:-:S04]  /*0640*/  ISETP.GT.U32.AND P0, PT, R13, 0x7feffffe, PT ;  /* 0x7feffffe0d00780c */ /* 0x000fc80003f04070 */
[----:B------:R-:W-:-:S03]  /*0650*/  ISETP.GT.U32.OR P0, PT, R22, 0x7feffffe, P0 ;  /* 0x7feffffe1600780c */ /* 0x000fc60000704470 */
[----:B------:R-:W-:-:S10]  /*0660*/  DFMA R14, R16, R14, R18 ;  /* 0x0000000e100e722b */ /* 0x000fd40000000012 */
[----:B------:R-:W-:Y:S05]  /*0670*/  @P0 BRA `(.L_x_5) ;  /* 0x00000000006c0947 */ /* 0x000fea0003800000 */
[----:B------:R-:W-:-:S04]  /*0680*/  LOP3.LUT R16, R5, 0x7ff00000, RZ, 0xc0, !PT ;  /* 0x7ff0000005107812 */ /* 0x000fc800078ec0ff */
[CC--:B------:R-:W-:Y:S02]  /*0690*/  VIADDMNMX R6, R11.reuse, -R16.reuse, 0xb9600000, !PT ;  /* 0xb96000000b067446 */ /* 0x0c0fe40007800910 */
[----:B------:R-:W-:Y:S02]  /*06a0*/  ISETP.GE.U32.AND P0, PT, R11, R16, PT ;  /* 0x000000100b00720c */ /* 0x000fe40003f06070 */
[----:B------:R-:W-:Y:S02]  /*06b0*/  VIMNMX R6, PT, PT, R6, 0x46a00000, PT ;  /* 0x46a0000006067848 */ /* 0x000fe40003fe0100 */
[----:B------:R-:W-:-:S05]  /*06c0*/  SEL R11, R12, 0x63400000, !P0 ;  /* 0x634000000c0b7807 */ /* 0x000fca0004000000 */
[----:B------:R-:W-:Y:S02]  /*06d0*/  IMAD.IADD R11, R6, 0x1, -R11 ;  /* 0x00000001060b7824 */ /* 0x000fe400078e0a0b */
[----:B------:R-:W-:Y:S02]  /*06e0*/  IMAD.MOV.U32 R6, RZ, RZ, RZ ;  /* 0x000000ffff067224 */ /* 0x000fe400078e00ff */
[----:B------:R-:W-:-:S06]  /*06f0*/  VIADD R7, R11, 0x7fe00000 ;  /* 0x7fe000000b077836 */ /* 0x000fcc0000000000 */
[----:B------:R-:W-:-:S10]  /*0700*/  DMUL R12, R14, R6 ;  /* 0x000000060e0c7228 */ /* 0x000fd40000000000 */
[----:B------:R-:W-:-:S13]  /*0710*/  FSETP.GTU.AND P0, PT, |R13|, 1.469367938527859385e-39, PT ;  /* 0x001000000d00780b */ /* 0x000fda0003f0c200 */
[----:B------:R-:W-:Y:S05]  /*0720*/  @P0 BRA `(.L_x_6) ;  /* 0x0000000000940947 */ /* 0x000fea0003800000 */
[----:B------:R-:W-:Y:S01]  /*0730*/  DFMA R2, R14, -R2, R8 ;  /* 0x800000020e02722b */ /* 0x000fe20000000008 */
[----:B------:R-:W-:-:S09]  /*0740*/  IMAD.MOV.U32 R6, RZ, RZ, RZ ;  /* 0x000000ffff067224 */ /* 0x000fd200078e00ff */
[C---:B------:R-:W-:Y:S02]  /*0750*/  FSETP.NEU.AND P0, PT, R3.reuse, RZ, PT ;  /* 0x000000ff0300720b */ /* 0x040fe40003f0d000 */
[----:B------:R-:W-:-:S04]  /*0760*/  LOP3.LUT R5, R3, 0x80000000, R5, 0x48, !PT ;  /* 0x8000000003057812 */ /* 0x000fc800078e4805 */
[----:B------:R-:W-:-:S07]  /*0770*/  LOP3.LUT R7, R5, R7, RZ, 0xfc, !PT ;  /* 0x0000000705077212 */ /* 0x000fce00078efcff */
[----:B------:R-:W-:Y:S05]  /*0780*/  @!P0 BRA `(.L_x_6) ;  /* 0x00000000007c8947 */ /* 0x000fea0003800000 */
[----:B------:R-:W-:Y:S01]  /*0790*/  IMAD.MOV R3, RZ, RZ, -R11 ;  /* 0x000000ffff037224 */ /* 0x000fe200078e0a0b */
[----:B------:R-:W-:Y:S01]  /*07a0*/  DMUL.RP R6, R14, R6 ;  /* 0x000000060e067228 */ /* 0x000fe20000008000 */
[----:B------:R-:W-:Y:S01]  /*07b0*/  IMAD.MOV.U32 R2, RZ, RZ, RZ ;  /* 0x000000ffff027224 */ /* 0x000fe200078e00ff */
[----:B------:R-:W-:-:S05]  /*07c0*/  IADD3 R11, PT, PT, -R11, -0x43300000, RZ ;  /* 0xbcd000000b0b7810 */ /* 0x000fca0007ffe1ff */
[----:B------:R-:W-:-:S03]  /*07d0*/  DFMA R2, R12, -R2, R14 ;  /* 0x800000020c02722b */ /* 0x000fc6000000000e */
[----:B------:R-:W-:-:S07]  /*07e0*/  LOP3.LUT R5, R7, R5, RZ, 0x3c, !PT ;  /* 0x0000000507057212 */ /* 0x000fce00078e3cff */
[----:B------:R-:W-:-:S04]  /*07f0*/  FSETP.NEU.AND P0, PT, |R3|, R11, PT ;  /* 0x0000000b0300720b */ /* 0x000fc80003f0d200 */
[----:B------:R-:W-:Y:S02]  /*0800*/  FSEL R12, R6, R12, !P0 ;  /* 0x0000000c060c7208 */ /* 0x000fe40004000000 */
[----:B------:R-:W-:Y:S01]  /*0810*/  FSEL R13, R5, R13, !P0 ;  /* 0x0000000d050d7208 */ /* 0x000fe20004000000 */
[----:B------:R-:W-:Y:S06]  /*0820*/  BRA `(.L_x_6) ;  /* 0x0000000000547947 */ /* 0x000fec0003800000 */
.L_x_5:
[----:B------:R-:W-:-:S14]  /*0830*/  DSETP.NAN.AND P0, PT, R6, R6, PT ;  /* 0x000000060600722a */ /* 0x000fdc0003f08000 */
[----:B------:R-:W-:Y:S05]  /*0840*/  @P0 BRA `(.L_x_7) ;  /* 0x0000000000440947 */ /* 0x000fea0003800000 */
[----:B------:R-:W-:-:S14]  /*0850*/  DSETP.NAN.AND P0, PT, R4, R4, PT ;  /* 0x000000040400722a */ /* 0x000fdc0003f08000 */
[----:B------:R-:W-:Y:S05]  /*0860*/  @P0 BRA `(.L_x_8) ;  /* 0x0000000000300947 */ /* 0x000fea0003800000 */
[----:B------:R-:W-:Y:S01]  /*0870*/  ISETP.NE.AND P0, PT, R21, R20, PT ;  /* 0x000000141500720c */ /* 0x000fe20003f05270 */
[----:B------:R-:W-:Y:S02]  /*0880*/  IMAD.MOV.U32 R12, RZ, RZ, 0x0 ;  /* 0x00000000ff0c7424 */ /* 0x000fe400078e00ff */
[----:B------:R-:W-:-:S10]  /*0890*/  IMAD.MOV.U32 R13, RZ, RZ, -0x80000 ;  /* 0xfff80000ff0d7424 */ /* 0x000fd400078e00ff */
[----:B------:R-:W-:Y:S05]  /*08a0*/  @!P0 BRA `(.L_x_6) ;  /* 0x0000000000348947 */ /* 0x000fea0003800000 */
[----:B------:R-:W-:Y:S02]  /*08b0*/  ISETP.NE.AND P0, PT, R21, 0x7ff00000, PT ;  /* 0x7ff000001500780c */ /* 0x000fe40003f05270 */
[----:B------:R-:W-:Y:S02]  /*08c0*/  LOP3.LUT R13, R7, 0x80000000, R5, 0x48, !PT ;  /* 0x80000000070d7812 */ /* 0x000fe400078e4805 */
[----:B------:R-:W-:-:S13]  /*08d0*/  ISETP.EQ.OR P0, PT, R20, RZ, !P0 ;  /* 0x000000ff1400720c */ /* 0x000fda0004702670 */
[----:B------:R-:W-:Y:S01]  /*08e0*/  @P0 LOP3.LUT R2, R13, 0x7ff00000, RZ, 0xfc, !PT ;  /* 0x7ff000000d020812 */ /* 0x000fe200078efcff */
[----:B------:R-:W-:Y:S02]  /*08f0*/  @!P0 IMAD.MOV.U32 R12, RZ, RZ, RZ ;  /* 0x000000ffff0c8224 */ /* 0x000fe400078e00ff */
[----:B------:R-:W-:Y:S02]  /*0900*/  @P0 IMAD.MOV.U32 R12, RZ, RZ, RZ ;  /* 0x000000ffff0c0224 */ /* 0x000fe400078e00ff */
[----:B------:R-:W-:Y:S01]  /*0910*/  @P0 IMAD.MOV.U32 R13, RZ, RZ, R2 ;  /* 0x000000ffff0d0224 */ /* 0x000fe200078e0002 */
[----:B------:R-:W-:Y:S06]  /*0920*/  BRA `(.L_x_6) ;  /* 0x0000000000147947 */ /* 0x000fec0003800000 */
.L_x_8:
[----:B------:R-:W-:Y:S01]  /*0930*/  LOP3.LUT R13, R5, 0x80000, RZ, 0xfc, !PT ;  /* 0x00080000050d7812 */ /* 0x000fe200078efcff */
[----:B------:R-:W-:Y:S01]  /*0940*/  IMAD.MOV.U32 R12, RZ, RZ, R4 ;  /* 0x000000ffff0c7224 */ /* 0x000fe200078e0004 */
[----:B------:R-:W-:Y:S06]  /*0950*/  BRA `(.L_x_6) ;  /* 0x0000000000087947 */ /* 0x000fec0003800000 */
.L_x_7:
[----:B------:R-:W-:Y:S01]  /*0960*/  LOP3.LUT R13, R7, 0x80000, RZ, 0xfc, !PT ;  /* 0x00080000070d7812 */ /* 0x000fe200078efcff */
[----:B------:R-:W-:-:S07]  /*0970*/  IMAD.MOV.U32 R12, RZ, RZ, R6 ;  /* 0x000000ffff0c7224 */ /* 0x000fce00078e0006 */
.L_x_6:
[----:B------:R-:W-:Y:S05]  /*0980*/  BSYNC.RECONVERGENT B2 ;  /* 0x0000000000027941 */ /* 0x000fea0003800200 */
.L_x_4:
[----:B------:R-:W-:Y:S02]  /*0990*/  IMAD.MOV.U32 R11, RZ, RZ, 0x0 ;  /* 0x00000000ff0b7424 */ /* 0x000fe400078e00ff */
[----:B------:R-:W-:Y:S02]  /*09a0*/  IMAD.MOV.U32 R2, RZ, RZ, R12 ;  /* 0x000000ffff027224 */ /* 0x000fe400078e000c */
[----:B------:R-:W-:Y:S01]  /*09b0*/  IMAD.MOV.U32 R3, RZ, RZ, R13 ;  /* 0x000000ffff037224 */ /* 0x000fe200078e000d */
[----:B------:R-:W-:Y:S06]  /*09c0*/  RET.REL.NODEC R10 `(_Z28array_operations_kernel_cudaPdS_S_S_S_S_i) ;  /* 0xfffffff40a8c7950 */ /* 0x000fec0003c3ffff */
.L_x_9:
[----:B------:R-:W-:-:S00]  /*09d0*/  BRA `(.L_x_9) ;  /* 0xfffffffc00fc7947 */ /* 0x000fc0000383ffff */
[----:B------:R-:W-:-:S00]  /*09e0*/  NOP ;  /* 0x0000000000007918 */ /* 0x000fc00000000000 */
        /* <DEDUP_REMOVED lines=9> */
.L_x_10:


//--------------------- .nv.shared.reserved.0     --------------------------
	.section	.nv.shared.reserved.0,"aw",@nobits
	.weak		__nv_reservedSMEM_offset_0_alias
	.size		__nv_reservedSMEM_offset_0_alias, 0, 64
	.other		__nv_reservedSMEM_offset_0_alias,@"STO_CUDA_RESERVED_SHARED STV_DEFAULT"
__nv_reservedSMEM_offset_0_alias:
	.zero		0
	.zero		64


//--------------------- .nv.constant0._Z28array_operations_kernel_cudaPdS_S_S_S_S_i --------------------------
	.section	.nv.constant0._Z28array_operations_kernel_cudaPdS_S_S_S_S_i,"a",@progbits
	.sectionflags	@""
	.align	4
.nv.constant0._Z28array_operations_kernel_cudaPdS_S_S_S_S_i:
	.zero		948


//--------------------- SYMBOLS --------------------------

	.type		.nv.reservedSmem.offset0,@object
	.size		.nv.reservedSmem.offset0,0x4
